//
// Generated by NVIDIA NVVM Compiler
//
// Compiler Build ID: CL-36424714
// Cuda compilation tools, release 13.0, V13.0.88
// Based on NVVM 20.0.0
//

.version 9.0
.target sm_100
.address_size 64

	// .globl	_Z12oddPhaseSortPii

.visible .entry _Z12oddPhaseSortPii(
	.param .u64 .ptr .align 1 _Z12oddPhaseSortPii_param_0,
	.param .u32 _Z12oddPhaseSortPii_param_1
)
{
	.reg .pred 	%p<5>;
	.reg .b32 	%r<12>;
	.reg .b64 	%rd<5>;

	ld.param.u64 	%rd2, [_Z12oddPhaseSortPii_param_0];
	ld.param.u32 	%r4, [_Z12oddPhaseSortPii_param_1];
	mov.u32 	%r6, %ctaid.x;
	mov.u32 	%r7, %ntid.x;
	mov.u32 	%r8, %tid.x;
	mad.lo.s32 	%r9, %r6, %r7, %r8;
	and.b32  	%r10, %r9, 1;
	setp.eq.b32 	%p1, %r10, 1;
	add.s32 	%r11, %r4, -1;
	setp.ge.s32 	%p2, %r9, %r11;
	or.pred  	%p3, %p1, %p2;
	@%p3 bra 	$L__BB0_3;
	cvta.to.global.u64 	%rd3, %rd2;
	mul.wide.s32 	%rd4, %r9, 4;
	add.s64 	%rd1, %rd3, %rd4;
	ld.global.u32 	%r2, [%rd1];
	ld.global.u32 	%r3, [%rd1+4];
	setp.le.s32 	%p4, %r2, %r3;
	@%p4 bra 	$L__BB0_3;
	st.global.u32 	[%rd1], %r3;
	st.global.u32 	[%rd1+4], %r2;
$L__BB0_3:
	ret;

}
	// .globl	_Z13evenPhaseSortPii
.visible .entry _Z13evenPhaseSortPii(
	.param .u64 .ptr .align 1 _Z13evenPhaseSortPii_param_0,
	.param .u32 _Z13evenPhaseSortPii_param_1
)
{
	.reg .pred 	%p<6>;
	.reg .b32 	%r<12>;
	.reg .b64 	%rd<5>;

	ld.param.u64 	%rd2, [_Z13evenPhaseSortPii_param_0];
	ld.param.u32 	%r4, [_Z13evenPhaseSortPii_param_1];
	mov.u32 	%r6, %ctaid.x;
	mov.u32 	%r7, %ntid.x;
	mov.u32 	%r8, %tid.x;
	mad.lo.s32 	%r9, %r6, %r7, %r8;
	and.b32  	%r10, %r9, 1;
	setp.eq.b32 	%p1, %r10, 1;
	not.pred 	%p2, %p1;
	add.s32 	%r11, %r4, -1;
	setp.ge.s32 	%p3, %r9, %r11;
	or.pred  	%p4, %p2, %p3;
	@%p4 bra 	$L__BB1_3;
	cvta.to.global.u64 	%rd3, %rd2;
	mul.wide.s32 	%rd4, %r9, 4;
	add.s64 	%rd1, %rd3, %rd4;
	ld.global.u32 	%r2, [%rd1];
	ld.global.u32 	%r3, [%rd1+4];
	setp.le.s32 	%p5, %r2, %r3;
	@%p5 bra 	$L__BB1_3;
	st.global.u32 	[%rd1], %r3;
	st.global.u32 	[%rd1+4], %r2;
$L__BB1_3:
	ret;

}


// ===== COMPILED SASS (sm_100) =====

	.target	sm_100

	.elftype	@"ET_EXEC"


//--------------------- .note.nv.tkinfo           --------------------------
	.section	.note.nv.tkinfo,"",@"SHT_NOTE"
	.sectionflags	@"SHF_NOTE_NV_TKINFO"
	.tkinfo
        /*0018*/ 	.word	0x00000002
        /*0030*/ 	.string	""
        /*0030*/ 	.string	"ptxas"
        /*0030*/ 	.string	"Cuda compilation tools, release 13.0, V13.0.88"
        /*0030*/ 	.string	"Build cuda_13.0.r13.0/compiler.36424714_0"
        /*0030*/ 	.string	"-arch sm_100 -m 64 "



//--------------------- .note.nv.cuinfo           --------------------------
	.section	.note.nv.cuinfo,"",@"SHT_NOTE"
	.sectionflags	@"SHF_NOTE_NV_CUINFO"
        /*0018*/ 	.short	0x0002
        /*001a*/ 	.short	0x0064
        /*001c*/ 	.short	0x0082
	.zero		2


//--------------------- .nv.info                  --------------------------
	.section	.nv.info,"",@"SHT_CUDA_INFO"
	.align	4


	//----- nvinfo : EIATTR_REGCOUNT
	.align		4
        /*0000*/ 	.byte	0x04, 0x2f
        /*0002*/ 	.short	(.L_1 - .L_0)
	.align		4
.L_0:
        /*0004*/ 	.word	index@(_Z12oddPhaseSortPii)
        /*0008*/ 	.word	0x00000008


	//----- nvinfo : EIATTR_FRAME_SIZE
	.align		4
.L_1:
        /*000c*/ 	.byte	0x04, 0x11
        /*000e*/ 	.short	(.L_3 - .L_2)
	.align		4
.L_2:
        /*0010*/ 	.word	index@(_Z12oddPhaseSortPii)
        /*0014*/ 	.word	0x00000000


	//----- nvinfo : EIATTR_REGCOUNT
	.align		4
.L_3:
        /*0018*/ 	.byte	0x04, 0x2f
        /*001a*/ 	.short	(.L_5 - .L_4)
	.align		4
.L_4:
        /*001c*/ 	.word	index@(_Z13evenPhaseSortPii)
        /*0020*/ 	.word	0x00000008


	//----- nvinfo : EIATTR_FRAME_SIZE
	.align		4
.L_5:
        /*0024*/ 	.byte	0x04, 0x11
        /*0026*/ 	.short	(.L_7 - .L_6)
	.align		4
.L_6:
        /*0028*/ 	.word	index@(_Z13evenPhaseSortPii)
        /*002c*/ 	.word	0x00000000


	//----- nvinfo : EIATTR_MIN_STACK_SIZE
	.align		4
.L_7:
        /*0030*/ 	.byte	0x04, 0x12
        /*0032*/ 	.short	(.L_9 - .L_8)
	.align		4
.L_8:
        /*0034*/ 	.word	index@(_Z13evenPhaseSortPii)
        /*0038*/ 	.word	0x00000000


	//----- nvinfo : EIATTR_MIN_STACK_SIZE
	.align		4
.L_9:
        /*003c*/ 	.byte	0x04, 0x12
        /*003e*/ 	.short	(.L_11 - .L_10)
	.align		4
.L_10:
        /*0040*/ 	.word	index@(_Z12oddPhaseSortPii)
        /*0044*/ 	.word	0x00000000
.L_11:


//--------------------- .nv.compat                --------------------------
	.section	.nv.compat,"",@"SHT_CUDA_COMPAT_INFO"
	.align	4
        /*0000*/ 	.byte	0x02, 0x09, 0x00, 0x00, 0x02, 0x02, 0x01, 0x00, 0x02, 0x05, 0x05, 0x00, 0x03, 0x07, 0x01, 0x01
        /*0010*/ 	.byte	0x02, 0x03, 0x00, 0x00, 0x02, 0x06, 0x01, 0x00, 0x04, 0x0b, 0x08, 0x00, 0x09, 0x00, 0x00, 0x00
        /*0020*/ 	.byte	0x00, 0x00, 0x00, 0x00


//--------------------- .nv.info._Z13evenPhaseSortPii --------------------------
	.section	.nv.info._Z13evenPhaseSortPii,"",@"SHT_CUDA_INFO"
	.sectionflags	@""
	.align	4


	//----- nvinfo : EIATTR_CUDA_API_VERSION
	.align		4
        /*0000*/ 	.byte	0x04, 0x37
        /*0002*/ 	.short	(.L_13 - .L_12)
.L_12:
        /*0004*/ 	.word	0x00000082


	//----- nvinfo : EIATTR_KPARAM_INFO
	.align		4
.L_13:
        /*0008*/ 	.byte	0x04, 0x17
        /*000a*/ 	.short	(.L_15 - .L_14)
.L_14:
        /*000c*/ 	.word	0x00000000
        /*0010*/ 	.short	0x0001
        /*0012*/ 	.short	0x0008
        /*0014*/ 	.byte	0x00, 0xf0, 0x11, 0x00


	//----- nvinfo : EIATTR_KPARAM_INFO
	.align		4
.L_15:
        /*0018*/ 	.byte	0x04, 0x17
        /*001a*/ 	.short	(.L_17 - .L_16)
.L_16:
        /*001c*/ 	.word	0x00000000
        /*0020*/ 	.short	0x0000
        /*0022*/ 	.short	0x0000
        /*0024*/ 	.byte	0x00, 0xf5, 0x21, 0x00


	//----- nvinfo : EIATTR_SPARSE_MMA_MASK
	.align		4
.L_17:
        /*0028*/ 	.byte	0x03, 0x50
        /*002a*/ 	.short	0x0000


	//----- nvinfo : EIATTR_MAXREG_COUNT
	.align		4
        /*002c*/ 	.byte	0x03, 0x1b
        /*002e*/ 	.short	0x00ff


	//----- nvinfo : EIATTR_MERCURY_ISA_VERSION
	.align		4
        /*0030*/ 	.byte	0x03, 0x5f
        /*0032*/ 	.short	0x0101


	//----- nvinfo : EIATTR_VRC_CTA_INIT_COUNT
	.align		4
        /*0034*/ 	.byte	0x02, 0x4a
	.zero		1
	.zero		1


	//----- nvinfo : EIATTR_EXIT_INSTR_OFFSETS
	.align		4
        /*0038*/ 	.byte	0x04, 0x1c
        /*003a*/ 	.short	(.L_19 - .L_18)


	//   ....[0]....
.L_18:
        /*003c*/ 	.word	0x000000a0


	//   ....[1]....
        /*0040*/ 	.word	0x00000110


	//   ....[2]....
        /*0044*/ 	.word	0x00000140


	//----- nvinfo : EIATTR_CBANK_PARAM_SIZE
	.align		4
.L_19:
        /*0048*/ 	.byte	0x03, 0x19
        /*004a*/ 	.short	0x000c


	//----- nvinfo : EIATTR_PARAM_CBANK
	.align		4
        /*004c*/ 	.byte	0x04, 0x0a
        /*004e*/ 	.short	(.L_21 - .L_20)
	.align		4
.L_20:
        /*0050*/ 	.word	index@(.nv.constant0._Z13evenPhaseSortPii)
        /*0054*/ 	.short	0x0380
        /*0056*/ 	.short	0x000c


	//----- nvinfo : EIATTR_SW_WAR
	.align		4
.L_21:
        /*0058*/ 	.byte	0x04, 0x36
        /*005a*/ 	.short	(.L_23 - .L_22)
.L_22:
        /*005c*/ 	.word	0x00000008
.L_23:


//--------------------- .nv.info._Z12oddPhaseSortPii --------------------------
	.section	.nv.info._Z12oddPhaseSortPii,"",@"SHT_CUDA_INFO"
	.sectionflags	@""
	.align	4


	//----- nvinfo : EIATTR_CUDA_API_VERSION
	.align		4
        /*0000*/ 	.byte	0x04, 0x37
        /*0002*/ 	.short	(.L_25 - .L_24)
.L_24:
        /*0004*/ 	.word	0x00000082


	//----- nvinfo : EIATTR_KPARAM_INFO
	.align		4
.L_25:
        /*0008*/ 	.byte	0x04, 0x17
        /*000a*/ 	.short	(.L_27 - .L_26)
.L_26:
        /*000c*/ 	.word	0x00000000
        /*0010*/ 	.short	0x0001
        /*0012*/ 	.short	0x0008
        /*0014*/ 	.byte	0x00, 0xf0, 0x11, 0x00


	//----- nvinfo : EIATTR_KPARAM_INFO
	.align		4
.L_27:
        /*0018*/ 	.byte	0x04, 0x17
        /*001a*/ 	.short	(.L_29 - .L_28)
.L_28:
        /*001c*/ 	.word	0x00000000
        /*0020*/ 	.short	0x0000
        /*0022*/ 	.short	0x0000
        /*0024*/ 	.byte	0x00, 0xf5, 0x21, 0x00


	//----- nvinfo : EIATTR_SPARSE_MMA_MASK
	.align		4
.L_29:
        /*0028*/ 	.byte	0x03, 0x50
        /*002a*/ 	.short	0x0000


	//----- nvinfo : EIATTR_MAXREG_COUNT
	.align		4
        /*002c*/ 	.byte	0x03, 0x1b
        /*002e*/ 	.short	0x00ff


	//----- nvinfo : EIATTR_MERCURY_ISA_VERSION
	.align		4
        /*0030*/ 	.byte	0x03, 0x5f
        /*0032*/ 	.short	0x0101


	//----- nvinfo : EIATTR_VRC_CTA_INIT_COUNT
	.align		4
        /*0034*/ 	.byte	0x02, 0x4a
	.zero		1
	.zero		1


	//----- nvinfo : EIATTR_EXIT_INSTR_OFFSETS
	.align		4
        /*0038*/ 	.byte	0x04, 0x1c
        /*003a*/ 	.short	(.L_31 - .L_30)


	//   ....[0]....
.L_30:
        /*003c*/ 	.word	0x000000a0


	//   ....[1]....
        /*0040*/ 	.word	0x00000110


	//   ....[2]....
        /*0044*/ 	.word	0x00000140


	//----- nvinfo : EIATTR_CBANK_PARAM_SIZE
	.align		4
.L_31:
        /*0048*/ 	.byte	0x03, 0x19
        /*004a*/ 	.short	0x000c


	//----- nvinfo : EIATTR_PARAM_CBANK
	.align		4
        /*004c*/ 	.byte	0x04, 0x0a
        /*004e*/ 	.short	(.L_33 - .L_32)
	.align		4
.L_32:
        /*0050*/ 	.word	index@(.nv.constant0._Z12oddPhaseSortPii)
        /*0054*/ 	.short	0x0380
        /*0056*/ 	.short	0x000c


	//----- nvinfo : EIATTR_SW_WAR
	.align		4
.L_33:
        /*0058*/ 	.byte	0x04, 0x36
        /*005a*/ 	.short	(.L_35 - .L_34)
.L_34:
        /*005c*/ 	.word	0x00000008
.L_35:


//--------------------- .nv.callgraph             --------------------------
	.section	.nv.callgraph,"",@"SHT_CUDA_CALLGRAPH"
	.align	4
	.sectionentsize	8
	.align		4
        /*0000*/ 	.word	0x00000000
	.align		4
        /*0004*/ 	.word	0xffffffff
	.align		4
        /*0008*/ 	.word	0x00000000
	.align		4
        /*000c*/ 	.word	0xfffffffe
	.align		4
        /*0010*/ 	.word	0x00000000
	.align		4
        /*0014*/ 	.word	0xfffffffd
	.align		4
        /*0018*/ 	.word	0x00000000
	.align		4
        /*001c*/ 	.word	0xfffffffc


//--------------------- .text._Z13evenPhaseSortPii --------------------------
	.section	.text._Z13evenPhaseSortPii,"ax",@progbits
	.align	128
        .global         _Z13evenPhaseSortPii
        .type           _Z13evenPhaseSortPii,@function
        .size           _Z13evenPhaseSortPii,(.L_x_2 - _Z13evenPhaseSortPii)
        .other          _Z13evenPhaseSortPii,@"STO_CUDA_ENTRY STV_DEFAULT"
_Z13evenPhaseSortPii:
.text._Z13evenPhaseSortPii:
[----:B------:R-:W-:Y:S01]  /*0000*/  LDC R1, c[0x0][0x37c] ;  /* 0x0000df00ff017b82 */ /* 0x000fe20000000800 */
[----:B------:R-:W0:Y:S07]  /*0010*/  S2R R0, SR_TID.X ;  /* 0x0000000000007919 */ /* 0x000e2e0000002100 */
[----:B------:R-:W0:Y:S01]  /*0020*/  S2UR UR5, SR_CTAID.X ;  /* 0x00000000000579c3 */ /* 0x000e220000002500 */
[----:B------:R-:W1:Y:S07]  /*0030*/  LDCU UR4, c[0x0][0x388] ;  /* 0x00007100ff0477ac */ /* 0x000e6e0008000800 */
[----:B------:R-:W0:Y:S01]  /*0040*/  LDC R5, c[0x0][0x360] ;  /* 0x0000d800ff057b82 */ /* 0x000e220000000800 */
[----:B-1----:R-:W-:Y:S01]  /*0050*/  UIADD3 UR4, UPT, UPT, UR4, -0x1, URZ ;  /* 0xffffffff04047890 */ /* 0x002fe2000fffe0ff */
[----:B0-----:R-:W-:-:S05]  /*0060*/  IMAD R5, R5, UR5, R0 ;  /* 0x0000000505057c24 */ /* 0x001fca000f8e0200 */
[C---:B------:R-:W-:Y:S02]  /*0070*/  ISETP.GE.AND P0, PT, R5.reuse, UR4, PT ;  /* 0x0000000405007c0c */ /* 0x040fe4000bf06270 */
[----:B------:R-:W-:-:S04]  /*0080*/  LOP3.LUT R0, R5, 0x1, RZ, 0xc0, !PT ;  /* 0x0000000105007812 */ /* 0x000fc800078ec0ff */
[----:B------:R-:W-:-:S13]  /*0090*/  ISETP.NE.U32.OR P0, PT, R0, 0x1, P0 ;  /* 0x000000010000780c */ /* 0x000fda0000705470 */
[----:B------:R-:W-:Y:S05]  /*00a0*/  @P0 EXIT ;  /* 0x000000000000094d */ /* 0x000fea0003800000 */
[----:B------:R-:W0:Y:S01]  /*00b0*/  LDC.64 R2, c[0x0][0x380] ;  /* 0x0000e000ff027b82 */ /* 0x000e220000000a00 */
[----:B------:R-:W1:Y:S01]  /*00c0*/  LDCU.64 UR4, c[0x0][0x358] ;  /* 0x00006b00ff0477ac */ /* 0x000e620008000a00 */
[----:B0-----:R-:W-:-:S05]  /*00d0*/  IMAD.WIDE R2, R5, 0x4, R2 ;  /* 0x0000000405027825 */ /* 0x001fca00078e0202 */
[----:B-1----:R-:W2:Y:S04]  /*00e0*/  LDG.E R5, desc[UR4][R2.64] ;  /* 0x0000000402057981 */ /* 0x002ea8000c1e1900 */
[----:B------:R-:W2:Y:S02]  /*00f0*/  LDG.E R0, desc[UR4][R2.64+0x4] ;  /* 0x0000040402007981 */ /* 0x000ea4000c1e1900 */
[----:B--2---:R-:W-:-:S13]  /*0100*/  ISETP.GT.AND P0, PT, R5, R0, PT ;  /* 0x000000000500720c */ /* 0x004fda0003f04270 */
[----:B------:R-:W-:Y:S05]  /*0110*/  @!P0 EXIT ;  /* 0x000000000000894d */ /* 0x000fea0003800000 */
[----:B------:R-:W-:Y:S04]  /*0120*/  STG.E desc[UR4][R2.64], R0 ;  /* 0x0000000002007986 */ /* 0x000fe8000c101904 */
[----:B------:R-:W-:Y:S01]  /*0130*/  STG.E desc[UR4][R2.64+0x4], R5 ;  /* 0x0000040502007986 */ /* 0x000fe2000c101904 */
[----:B------:R-:W-:Y:S05]  /*0140*/  EXIT ;  /* 0x000000000000794d */ /* 0x000fea0003800000 */
.L_x_0:
[----:B------:R-:W-:-:S00]  /*0150*/  BRA `(.L_x_0) ;  /* 0xfffffffc00fc7947 */ /* 0x000fc0000383ffff */
[----:B------:R-:W-:-:S00]  /*0160*/  NOP ;  /* 0x0000000000007918 */ /* 0x000fc00000000000 */
        /* <DEDUP_REMOVED lines=9> */
.L_x_2:


//--------------------- .text._Z12oddPhaseSortPii --------------------------
	.section	.text._Z12oddPhaseSortPii,"ax",@progbits
	.align	128
        .global         _Z12oddPhaseSortPii
        .type           _Z12oddPhaseSortPii,@function
        .size           _Z12oddPhaseSortPii,(.L_x_3 - _Z12oddPhaseSortPii)
        .other          _Z12oddPhaseSortPii,@"STO_CUDA_ENTRY STV_DEFAULT"
_Z12oddPhaseSortPii:
.text._Z12oddPhaseSortPii:
        /* <DEDUP_REMOVED lines=9> */
[----:B------:R-:W-:-:S13]  /*0090*/  ISETP.EQ.U32.OR P0, PT, R0, 0x1, P0 ;  /* 0x000000010000780c */ /* 0x000fda0000702470 */
        /* <DEDUP_REMOVED lines=11> */
.L_x_1:
        /* <DEDUP_REMOVED lines=11> */
.L_x_3:


//--------------------- .nv.shared.reserved.0     --------------------------
	.section	.nv.shared.reserved.0,"aw",@nobits
	.weak		__nv_reservedSMEM_offset_0_alias
	.size		__nv_reservedSMEM_offset_0_alias, 0, 64
	.other		__nv_reservedSMEM_offset_0_alias,@"STO_CUDA_RESERVED_SHARED STV_DEFAULT"
__nv_reservedSMEM_offset_0_alias:
	.zero		0
	.zero		64


//--------------------- .nv.constant0._Z13evenPhaseSortPii --------------------------
	.section	.nv.constant0._Z13evenPhaseSortPii,"a",@progbits
	.sectionflags	@""
	.align	4
.nv.constant0._Z13evenPhaseSortPii:
	.zero		908


//--------------------- .nv.constant0._Z12oddPhaseSortPii --------------------------
	.section	.nv.constant0._Z12oddPhaseSortPii,"a",@progbits
	.sectionflags	@""
	.align	4
.nv.constant0._Z12oddPhaseSortPii:
	.zero		908


//--------------------- SYMBOLS --------------------------

	.type		.nv.reservedSmem.offset0,@object
	.size		.nv.reservedSmem.offset0,0x4
